//
// Generated by NVIDIA NVVM Compiler
//
// Compiler Build ID: CL-36424714
// Cuda compilation tools, release 13.0, V13.0.88
// Based on NVVM 20.0.0
//

.version 9.0
.target sm_100
.address_size 64

	// .globl	_Z16life_step_kernelPKhPhii

.visible .entry _Z16life_step_kernelPKhPhii(
	.param .u64 .ptr .align 1 _Z16life_step_kernelPKhPhii_param_0,
	.param .u64 .ptr .align 1 _Z16life_step_kernelPKhPhii_param_1,
	.param .u32 _Z16life_step_kernelPKhPhii_param_2,
	.param .u32 _Z16life_step_kernelPKhPhii_param_3
)
{
	.reg .pred 	%p<10>;
	.reg .b16 	%rs<3>;
	.reg .b32 	%r<52>;
	.reg .b64 	%rd<25>;

	ld.param.u64 	%rd4, [_Z16life_step_kernelPKhPhii_param_0];
	ld.param.u64 	%rd5, [_Z16life_step_kernelPKhPhii_param_1];
	ld.param.u32 	%r10, [_Z16life_step_kernelPKhPhii_param_2];
	ld.param.u32 	%r11, [_Z16life_step_kernelPKhPhii_param_3];
	mov.u32 	%r12, %ctaid.x;
	mov.u32 	%r1, %ntid.x;
	mov.u32 	%r13, %tid.x;
	mad.lo.s32 	%r51, %r12, %r1, %r13;
	mul.lo.s32 	%r3, %r11, %r10;
	setp.ge.s32 	%p3, %r51, %r3;
	@%p3 bra 	$L__BB0_7;
	cvta.to.global.u64 	%rd1, %rd4;
	add.s32 	%r4, %r10, -1;
	add.s32 	%r5, %r11, -1;
	mov.u32 	%r14, %nctaid.x;
	mul.lo.s32 	%r6, %r1, %r14;
	cvta.to.global.u64 	%rd2, %rd5;
$L__BB0_2:
	div.s32 	%r16, %r51, %r10;
	mul.lo.s32 	%r17, %r16, %r10;
	sub.s32 	%r18, %r51, %r17;
	add.s32 	%r19, %r4, %r18;
	rem.s32 	%r20, %r19, %r10;
	add.s32 	%r21, %r18, 1;
	rem.s32 	%r22, %r21, %r10;
	add.s32 	%r23, %r5, %r16;
	rem.s32 	%r24, %r23, %r11;
	add.s32 	%r25, %r16, 1;
	rem.s32 	%r26, %r25, %r11;
	mul.lo.s32 	%r27, %r24, %r10;
	add.s32 	%r28, %r27, %r20;
	cvt.s64.s32 	%rd6, %r28;
	add.s64 	%rd7, %rd1, %rd6;
	ld.global.u8 	%r29, [%rd7];
	add.s32 	%r30, %r27, %r18;
	cvt.s64.s32 	%rd8, %r30;
	add.s64 	%rd9, %rd1, %rd8;
	ld.global.u8 	%r31, [%rd9];
	add.s32 	%r32, %r31, %r29;
	add.s32 	%r33, %r27, %r22;
	cvt.s64.s32 	%rd10, %r33;
	add.s64 	%rd11, %rd1, %rd10;
	ld.global.u8 	%r34, [%rd11];
	add.s32 	%r35, %r32, %r34;
	add.s32 	%r36, %r17, %r20;
	cvt.s64.s32 	%rd12, %r36;
	add.s64 	%rd13, %rd1, %rd12;
	ld.global.u8 	%r37, [%rd13];
	add.s32 	%r38, %r35, %r37;
	add.s32 	%r39, %r22, %r17;
	cvt.s64.s32 	%rd14, %r39;
	add.s64 	%rd15, %rd1, %rd14;
	ld.global.u8 	%r40, [%rd15];
	add.s32 	%r41, %r38, %r40;
	mul.lo.s32 	%r42, %r26, %r10;
	add.s32 	%r43, %r42, %r20;
	cvt.s64.s32 	%rd16, %r43;
	add.s64 	%rd17, %rd1, %rd16;
	ld.global.u8 	%r44, [%rd17];
	add.s32 	%r45, %r41, %r44;
	add.s32 	%r46, %r42, %r18;
	cvt.s64.s32 	%rd18, %r46;
	add.s64 	%rd19, %rd1, %rd18;
	ld.global.u8 	%r47, [%rd19];
	add.s32 	%r48, %r45, %r47;
	add.s32 	%r49, %r42, %r22;
	cvt.s64.s32 	%rd20, %r49;
	add.s64 	%rd21, %rd1, %rd20;
	ld.global.u8 	%r50, [%rd21];
	add.s32 	%r15, %r48, %r50;
	cvt.s64.s32 	%rd22, %r51;
	add.s64 	%rd3, %rd1, %rd22;
	mov.pred 	%p9, -1;
	setp.eq.s32 	%p5, %r15, 3;
	@%p5 bra 	$L__BB0_6;
	setp.ne.s32 	%p6, %r15, 2;
	@%p6 bra 	$L__BB0_5;
	ld.global.u8 	%rs1, [%rd3];
	setp.ne.s16 	%p9, %rs1, 0;
	bra.uni 	$L__BB0_6;
$L__BB0_5:
	mov.pred 	%p9, 0;
$L__BB0_6:
	selp.u16 	%rs2, 1, 0, %p9;
	add.s64 	%rd24, %rd2, %rd22;
	st.global.u8 	[%rd24], %rs2;
	add.s32 	%r51, %r51, %r6;
	setp.lt.s32 	%p8, %r51, %r3;
	@%p8 bra 	$L__BB0_2;
$L__BB0_7:
	ret;

}


// ===== COMPILED SASS (sm_100) =====

	.target	sm_100

	.elftype	@"ET_EXEC"


//--------------------- .note.nv.tkinfo           --------------------------
	.section	.note.nv.tkinfo,"",@"SHT_NOTE"
	.sectionflags	@"SHF_NOTE_NV_TKINFO"
	.tkinfo
        /*0018*/ 	.word	0x00000002
        /*0030*/ 	.string	""
        /*0030*/ 	.string	"ptxas"
        /*0030*/ 	.string	"Cuda compilation tools, release 13.0, V13.0.88"
        /*0030*/ 	.string	"Build cuda_13.0.r13.0/compiler.36424714_0"
        /*0030*/ 	.string	"-arch sm_100 -m 64 "



//--------------------- .note.nv.cuinfo           --------------------------
	.section	.note.nv.cuinfo,"",@"SHT_NOTE"
	.sectionflags	@"SHF_NOTE_NV_CUINFO"
        /*0018*/ 	.short	0x0002
        /*001a*/ 	.short	0x0064
        /*001c*/ 	.short	0x0082
	.zero		2


//--------------------- .nv.info                  --------------------------
	.section	.nv.info,"",@"SHT_CUDA_INFO"
	.align	4


	//----- nvinfo : EIATTR_REGCOUNT
	.align		4
        /*0000*/ 	.byte	0x04, 0x2f
        /*0002*/ 	.short	(.L_1 - .L_0)
	.align		4
.L_0:
        /*0004*/ 	.word	index@(_Z16life_step_kernelPKhPhii)
        /*0008*/ 	.word	0x0000001c


	//----- nvinfo : EIATTR_FRAME_SIZE
	.align		4
.L_1:
        /*000c*/ 	.byte	0x04, 0x11
        /*000e*/ 	.short	(.L_3 - .L_2)
	.align		4
.L_2:
        /*0010*/ 	.word	index@(_Z16life_step_kernelPKhPhii)
        /*0014*/ 	.word	0x00000000


	//----- nvinfo : EIATTR_MIN_STACK_SIZE
	.align		4
.L_3:
        /*0018*/ 	.byte	0x04, 0x12
        /*001a*/ 	.short	(.L_5 - .L_4)
	.align		4
.L_4:
        /*001c*/ 	.word	index@(_Z16life_step_kernelPKhPhii)
        /*0020*/ 	.word	0x00000000
.L_5:


//--------------------- .nv.compat                --------------------------
	.section	.nv.compat,"",@"SHT_CUDA_COMPAT_INFO"
	.align	4
        /*0000*/ 	.byte	0x02, 0x09, 0x00, 0x00, 0x02, 0x02, 0x01, 0x00, 0x02, 0x05, 0x05, 0x00, 0x03, 0x07, 0x01, 0x01
        /*0010*/ 	.byte	0x02, 0x03, 0x00, 0x00, 0x02, 0x06, 0x01, 0x00, 0x04, 0x0b, 0x08, 0x00, 0x09, 0x00, 0x00, 0x00
        /*0020*/ 	.byte	0x00, 0x00, 0x00, 0x00


//--------------------- .nv.info._Z16life_step_kernelPKhPhii --------------------------
	.section	.nv.info._Z16life_step_kernelPKhPhii,"",@"SHT_CUDA_INFO"
	.sectionflags	@""
	.align	4


	//----- nvinfo : EIATTR_CUDA_API_VERSION
	.align		4
        /*0000*/ 	.byte	0x04, 0x37
        /*0002*/ 	.short	(.L_7 - .L_6)
.L_6:
        /*0004*/ 	.word	0x00000082


	//----- nvinfo : EIATTR_KPARAM_INFO
	.align		4
.L_7:
        /*0008*/ 	.byte	0x04, 0x17
        /*000a*/ 	.short	(.L_9 - .L_8)
.L_8:
        /*000c*/ 	.word	0x00000000
        /*0010*/ 	.short	0x0003
        /*0012*/ 	.short	0x0014
        /*0014*/ 	.byte	0x00, 0xf0, 0x11, 0x00


	//----- nvinfo : EIATTR_KPARAM_INFO
	.align		4
.L_9:
        /*0018*/ 	.byte	0x04, 0x17
        /*001a*/ 	.short	(.L_11 - .L_10)
.L_10:
        /*001c*/ 	.word	0x00000000
        /*0020*/ 	.short	0x0002
        /*0022*/ 	.short	0x0010
        /*0024*/ 	.byte	0x00, 0xf0, 0x11, 0x00


	//----- nvinfo : EIATTR_KPARAM_INFO
	.align		4
.L_11:
        /*0028*/ 	.byte	0x04, 0x17
        /*002a*/ 	.short	(.L_13 - .L_12)
.L_12:
        /*002c*/ 	.word	0x00000000
        /*0030*/ 	.short	0x0001
        /*0032*/ 	.short	0x0008
        /*0034*/ 	.byte	0x00, 0xf5, 0x21, 0x00


	//----- nvinfo : EIATTR_KPARAM_INFO
	.align		4
.L_13:
        /*0038*/ 	.byte	0x04, 0x17
        /*003a*/ 	.short	(.L_15 - .L_14)
.L_14:
        /*003c*/ 	.word	0x00000000
        /*0040*/ 	.short	0x0000
        /*0042*/ 	.short	0x0000
        /*0044*/ 	.byte	0x00, 0xf5, 0x21, 0x00


	//----- nvinfo : EIATTR_SPARSE_MMA_MASK
	.align		4
.L_15:
        /*0048*/ 	.byte	0x03, 0x50
        /*004a*/ 	.short	0x0000


	//----- nvinfo : EIATTR_MAXREG_COUNT
	.align		4
        /*004c*/ 	.byte	0x03, 0x1b
        /*004e*/ 	.short	0x00ff


	//----- nvinfo : EIATTR_MERCURY_ISA_VERSION
	.align		4
        /*0050*/ 	.byte	0x03, 0x5f
        /*0052*/ 	.short	0x0101


	//----- nvinfo : EIATTR_VRC_CTA_INIT_COUNT
	.align		4
        /*0054*/ 	.byte	0x02, 0x4a
	.zero		1
	.zero		1


	//----- nvinfo : EIATTR_EXIT_INSTR_OFFSETS
	.align		4
        /*0058*/ 	.byte	0x04, 0x1c
        /*005a*/ 	.short	(.L_17 - .L_16)


	//   ....[0]....
.L_16:
        /*005c*/ 	.word	0x00000080


	//   ....[1]....
        /*0060*/ 	.word	0x00000aa0


	//----- nvinfo : EIATTR_CRS_STACK_SIZE
	.align		4
.L_17:
        /*0064*/ 	.byte	0x04, 0x1e
        /*0066*/ 	.short	(.L_19 - .L_18)
.L_18:
        /*0068*/ 	.word	0x00000000


	//----- nvinfo : EIATTR_CBANK_PARAM_SIZE
	.align		4
.L_19:
        /*006c*/ 	.byte	0x03, 0x19
        /*006e*/ 	.short	0x0018


	//----- nvinfo : EIATTR_PARAM_CBANK
	.align		4
        /*0070*/ 	.byte	0x04, 0x0a
        /*0072*/ 	.short	(.L_21 - .L_20)
	.align		4
.L_20:
        /*0074*/ 	.word	index@(.nv.constant0._Z16life_step_kernelPKhPhii)
        /*0078*/ 	.short	0x0380
        /*007a*/ 	.short	0x0018


	//----- nvinfo : EIATTR_SW_WAR
	.align		4
.L_21:
        /*007c*/ 	.byte	0x04, 0x36
        /*007e*/ 	.short	(.L_23 - .L_22)
.L_22:
        /*0080*/ 	.word	0x00000008
.L_23:


//--------------------- .nv.callgraph             --------------------------
	.section	.nv.callgraph,"",@"SHT_CUDA_CALLGRAPH"
	.align	4
	.sectionentsize	8
	.align		4
        /*0000*/ 	.word	0x00000000
	.align		4
        /*0004*/ 	.word	0xffffffff
	.align		4
        /*0008*/ 	.word	0x00000000
	.align		4
        /*000c*/ 	.word	0xfffffffe
	.align		4
        /*0010*/ 	.word	0x00000000
	.align		4
        /*0014*/ 	.word	0xfffffffd
	.align		4
        /*0018*/ 	.word	0x00000000
	.align		4
        /*001c*/ 	.word	0xfffffffc


//--------------------- .text._Z16life_step_kernelPKhPhii --------------------------
	.section	.text._Z16life_step_kernelPKhPhii,"ax",@progbits
	.align	128
        .global         _Z16life_step_kernelPKhPhii
        .type           _Z16life_step_kernelPKhPhii,@function
        .size           _Z16life_step_kernelPKhPhii,(.L_x_5 - _Z16life_step_kernelPKhPhii)
        .other          _Z16life_step_kernelPKhPhii,@"STO_CUDA_ENTRY STV_DEFAULT"
_Z16life_step_kernelPKhPhii:
.text._Z16life_step_kernelPKhPhii:
[----:B------:R-:W-:Y:S01]  /*0000*/  LDC R1, c[0x0][0x37c] ;  /* 0x0000df00ff017b82 */ /* 0x000fe20000000800 */
[----:B------:R-:W0:Y:S07]  /*0010*/  S2R R15, SR_TID.X ;  /* 0x00000000000f7919 */ /* 0x000e2e0000002100 */
[----:B------:R-:W0:Y:S08]  /*0020*/  S2UR UR4, SR_CTAID.X ;  /* 0x00000000000479c3 */ /* 0x000e300000002500 */
[----:B------:R-:W0:Y:S08]  /*0030*/  LDC R14, c[0x0][0x360] ;  /* 0x0000d800ff0e7b82 */ /* 0x000e300000000800 */
[----:B------:R-:W1:Y:S01]  /*0040*/  LDC.64 R2, c[0x0][0x390] ;  /* 0x0000e400ff027b82 */ /* 0x000e620000000a00 */
[----:B0-----:R-:W-:-:S02]  /*0050*/  IMAD R15, R14, UR4, R15 ;  /* 0x000000040e0f7c24 */ /* 0x001fc4000f8e020f */
[----:B-1----:R-:W-:-:S05]  /*0060*/  IMAD R0, R3, R2, RZ ;  /* 0x0000000203007224 */ /* 0x002fca00078e02ff */
[----:B------:R-:W-:-:S13]  /*0070*/  ISETP.GE.AND P0, PT, R15, R0, PT ;  /* 0x000000000f00720c */ /* 0x000fda0003f06270 */
[----:B------:R-:W-:Y:S05]  /*0080*/  @P0 EXIT ;  /* 0x000000000000094d */ /* 0x000fea0003800000 */
[----:B------:R-:W-:Y:S01]  /*0090*/  IABS R16, R2 ;  /* 0x0000000200107213 */ /* 0x000fe20000000000 */
[----:B------:R-:W0:Y:S01]  /*00a0*/  LDC R12, c[0x0][0x390] ;  /* 0x0000e400ff0c7b82 */ /* 0x000e220000000800 */
[----:B------:R-:W1:Y:S02]  /*00b0*/  LDCU UR4, c[0x0][0x370] ;  /* 0x00006e00ff0477ac */ /* 0x000e640008000800 */
[----:B------:R-:W2:Y:S01]  /*00c0*/  I2F.RP R4, R16 ;  /* 0x0000001000047306 */ /* 0x000ea20000209400 */
[----:B------:R-:W3:Y:S04]  /*00d0*/  LDCU.64 UR6, c[0x0][0x358] ;  /* 0x00006b00ff0677ac */ /* 0x000ee80008000a00 */
[----:B------:R-:W4:Y:S01]  /*00e0*/  LDC R13, c[0x0][0x394] ;  /* 0x0000e500ff0d7b82 */ /* 0x000f220000000800 */
[----:B------:R-:W0:Y:S01]  /*00f0*/  LDCU.64 UR8, c[0x0][0x380] ;  /* 0x00007000ff0877ac */ /* 0x000e220008000a00 */
[----:B------:R-:W0:Y:S01]  /*0100*/  LDCU.64 UR10, c[0x0][0x388] ;  /* 0x00007100ff0a77ac */ /* 0x000e220008000a00 */
[----:B--2---:R-:W2:Y:S01]  /*0110*/  MUFU.RCP R4, R4 ;  /* 0x0000000400047308 */ /* 0x004ea20000001000 */
[----:B-1----:R-:W-:-:S02]  /*0120*/  IMAD R14, R14, UR4, RZ ;  /* 0x000000040e0e7c24 */ /* 0x002fc4000f8e02ff */
[----:B--2---:R-:W-:-:S05]  /*0130*/  VIADD R2, R4, 0xffffffe ;  /* 0x0ffffffe04027836 */ /* 0x004fca0000000000 */
[----:B------:R1:W2:Y:S02]  /*0140*/  F2I.FTZ.U32.TRUNC.NTZ R3, R2 ;  /* 0x0000000200037305 */ /* 0x0002a4000021f000 */
[----:B-1----:R-:W-:Y:S02]  /*0150*/  IMAD.MOV.U32 R2, RZ, RZ, RZ ;  /* 0x000000ffff027224 */ /* 0x002fe400078e00ff */
[----:B--2---:R-:W-:-:S04]  /*0160*/  IMAD.MOV R17, RZ, RZ, -R3 ;  /* 0x000000ffff117224 */ /* 0x004fc800078e0a03 */
[----:B------:R-:W-:-:S04]  /*0170*/  IMAD R17, R17, R16, RZ ;  /* 0x0000001011117224 */ /* 0x000fc800078e02ff */
[----:B0--34-:R-:W-:-:S07]  /*0180*/  IMAD.HI.U32 R17, R3, R17, R2 ;  /* 0x0000001103117227 */ /* 0x019fce00078e0002 */
.L_x_3:
[----:B0-----:R-:W-:Y:S02]  /*0190*/  IABS R3, R15 ;  /* 0x0000000f00037213 */ /* 0x001fe40000000000 */
[----:B------:R-:W-:Y:S02]  /*01a0*/  IABS R6, R13 ;  /* 0x0000000d00067213 */ /* 0x000fe40000000000 */
[----:B------:R-:W-:Y:S01]  /*01b0*/  IABS R8, R12 ;  /* 0x0000000c00087213 */ /* 0x000fe20000000000 */
[----:B------:R-:W-:Y:S01]  /*01c0*/  IMAD.HI.U32 R17, R17, R3, RZ ;  /* 0x0000000311117227 */ /* 0x000fe200078e00ff */
[----:B------:R-:W0:Y:S03]  /*01d0*/  I2F.RP R7, R6 ;  /* 0x0000000600077306 */ /* 0x000e260000209400 */
[----:B------:R-:W-:-:S04]  /*01e0*/  IMAD.MOV R2, RZ, RZ, -R17 ;  /* 0x000000ffff027224 */ /* 0x000fc800078e0a11 */
[----:B------:R-:W-:Y:S01]  /*01f0*/  IMAD R3, R8, R2, R3 ;  /* 0x0000000208037224 */ /* 0x000fe200078e0203 */
[----:B------:R-:W1:Y:S01]  /*0200*/  I2F.RP R9, R8 ;  /* 0x0000000800097306 */ /* 0x000e620000209400 */
[----:B------:R-:W-:-:S03]  /*0210*/  LOP3.LUT R2, R15, R12, RZ, 0x3c, !PT ;  /* 0x0000000c0f027212 */ /* 0x000fc600078e3cff */
[----:B------:R-:W-:Y:S02]  /*0220*/  ISETP.GT.U32.AND P1, PT, R16, R3, PT ;  /* 0x000000031000720c */ /* 0x000fe40003f24070 */
[----:B------:R-:W-:Y:S02]  /*0230*/  ISETP.GE.AND P2, PT, R2, RZ, PT ;  /* 0x000000ff0200720c */ /* 0x000fe40003f46270 */
[----:B0-----:R-:W0:Y:S08]  /*0240*/  MUFU.RCP R7, R7 ;  /* 0x0000000700077308 */ /* 0x001e300000001000 */
[----:B-1----:R-:W1:Y:S01]  /*0250*/  MUFU.RCP R9, R9 ;  /* 0x0000000900097308 */ /* 0x002e620000001000 */
[----:B------:R-:W-:-:S02]  /*0260*/  @!P1 IMAD.IADD R3, R3, 0x1, -R8 ;  /* 0x0000000103039824 */ /* 0x000fc400078e0a08 */
[----:B------:R-:W-:-:S03]  /*0270*/  @!P1 VIADD R17, R17, 0x1 ;  /* 0x0000000111119836 */ /* 0x000fc60000000000 */
[----:B------:R-:W-:Y:S01]  /*0280*/  ISETP.GE.U32.AND P0, PT, R3, R16, PT ;  /* 0x000000100300720c */ /* 0x000fe20003f06070 */
[----:B0-----:R-:W-:-:S04]  /*0290*/  VIADD R4, R7, 0xffffffe ;  /* 0x0ffffffe07047836 */ /* 0x001fc80000000000 */
[----:B------:R0:W2:Y:S01]  /*02a0*/  F2I.FTZ.U32.TRUNC.NTZ R5, R4 ;  /* 0x0000000400057305 */ /* 0x0000a2000021f000 */
[----:B-1----:R-:W-:Y:S01]  /*02b0*/  VIADD R2, R9, 0xffffffe ;  /* 0x0ffffffe09027836 */ /* 0x002fe20000000000 */
[----:B------:R-:W-:-:S06]  /*02c0*/  LOP3.LUT R9, RZ, R12, RZ, 0x33, !PT ;  /* 0x0000000cff097212 */ /* 0x000fcc00078e33ff */
[----:B------:R-:W-:Y:S01]  /*02d0*/  @P0 VIADD R17, R17, 0x1 ;  /* 0x0000000111110836 */ /* 0x000fe20000000000 */
[----:B------:R-:W-:Y:S01]  /*02e0*/  ISETP.NE.AND P0, PT, R12, RZ, PT ;  /* 0x000000ff0c00720c */ /* 0x000fe20003f05270 */
[----:B------:R1:W3:Y:S01]  /*02f0*/  F2I.FTZ.U32.TRUNC.NTZ R3, R2 ;  /* 0x0000000200037305 */ /* 0x0002e2000021f000 */
[----:B0-----:R-:W-:Y:S02]  /*0300*/  IMAD.MOV.U32 R4, RZ, RZ, RZ ;  /* 0x000000ffff047224 */ /* 0x001fe400078e00ff */
[----:B------:R-:W-:Y:S02]  /*0310*/  @!P2 IMAD.MOV R17, RZ, RZ, -R17 ;  /* 0x000000ffff11a224 */ /* 0x000fe400078e0a11 */
[----:B--2---:R-:W-:-:S03]  /*0320*/  IMAD.MOV R11, RZ, RZ, -R5 ;  /* 0x000000ffff0b7224 */ /* 0x004fc600078e0a05 */
[----:B------:R-:W-:Y:S01]  /*0330*/  SEL R7, R9, R17, !P0 ;  /* 0x0000001109077207 */ /* 0x000fe20004000000 */
[----:B------:R-:W-:-:S03]  /*0340*/  IMAD R11, R11, R6, RZ ;  /* 0x000000060b0b7224 */ /* 0x000fc600078e02ff */
[----:B------:R-:W-:Y:S01]  /*0350*/  IADD3 R10, PT, PT, R7, -0x1, R13 ;  /* 0xffffffff070a7810 */ /* 0x000fe20007ffe00d */
[----:B-1----:R-:W-:Y:S02]  /*0360*/  IMAD.MOV R2, RZ, RZ, -R7 ;  /* 0x000000ffff027224 */ /* 0x002fe400078e0a07 */
[----:B------:R-:W-:Y:S01]  /*0370*/  IMAD.HI.U32 R4, R5, R11, R4 ;  /* 0x0000000b05047227 */ /* 0x000fe200078e0004 */
[----:B------:R-:W-:Y:S02]  /*0380*/  IABS R19, R10 ;  /* 0x0000000a00137213 */ /* 0x000fe40000000000 */
[----:B------:R-:W-:Y:S01]  /*0390*/  ISETP.GE.AND P6, PT, R10, RZ, PT ;  /* 0x000000ff0a00720c */ /* 0x000fe20003fc6270 */
[----:B------:R-:W-:Y:S02]  /*03a0*/  IMAD R5, R12, R2, R15 ;  /* 0x000000020c057224 */ /* 0x000fe400078e020f */
[----:B---3--:R-:W-:Y:S02]  /*03b0*/  IMAD.MOV R17, RZ, RZ, -R3 ;  /* 0x000000ffff117224 */ /* 0x008fe400078e0a03 */
[C---:B------:R-:W-:Y:S01]  /*03c0*/  VIADD R18, R5.reuse, 0x1 ;  /* 0x0000000105127836 */ /* 0x040fe20000000000 */
[----:B------:R-:W-:Y:S01]  /*03d0*/  IADD3 R20, PT, PT, R5, -0x1, R12 ;  /* 0xffffffff05147810 */ /* 0x000fe20007ffe00c */
[----:B------:R-:W-:-:S03]  /*03e0*/  IMAD.HI.U32 R16, R4, R19, RZ ;  /* 0x0000001304107227 */ /* 0x000fc600078e00ff */
[----:B------:R-:W-:Y:S01]  /*03f0*/  IABS R23, R18 ;  /* 0x0000001200177213 */ /* 0x000fe20000000000 */
[----:B------:R-:W-:Y:S01]  /*0400*/  VIADD R21, R7, 0x1 ;  /* 0x0000000107157836 */ /* 0x000fe20000000000 */
[----:B------:R-:W-:Y:S01]  /*0410*/  IABS R22, R20 ;  /* 0x0000001400167213 */ /* 0x000fe20000000000 */
[----:B------:R-:W-:Y:S02]  /*0420*/  IMAD.MOV.U32 R2, RZ, RZ, RZ ;  /* 0x000000ffff027224 */ /* 0x000fe400078e00ff */
[----:B------:R-:W-:Y:S01]  /*0430*/  IMAD R17, R17, R8, RZ ;  /* 0x0000000811117224 */ /* 0x000fe200078e02ff */
[----:B------:R-:W-:Y:S01]  /*0440*/  IABS R11, R21 ;  /* 0x00000015000b7213 */ /* 0x000fe20000000000 */
[----:B------:R-:W-:Y:S02]  /*0450*/  IMAD.MOV R16, RZ, RZ, -R16 ;  /* 0x000000ffff107224 */ /* 0x000fe400078e0a10 */
[----:B------:R-:W-:-:S04]  /*0460*/  IMAD.HI.U32 R17, R3, R17, R2 ;  /* 0x0000001103117227 */ /* 0x000fc800078e0002 */
[C---:B------:R-:W-:Y:S02]  /*0470*/  IMAD R19, R6.reuse, R16, R19 ;  /* 0x0000001006137224 */ /* 0x040fe400078e0213 */
[----:B------:R-:W-:Y:S02]  /*0480*/  IMAD.MOV.U32 R2, RZ, RZ, R23 ;  /* 0x000000ffff027224 */ /* 0x000fe400078e0017 */
[----:B------:R-:W-:Y:S01]  /*0490*/  IMAD.MOV.U32 R3, RZ, RZ, R22 ;  /* 0x000000ffff037224 */ /* 0x000fe200078e0016 */
[----:B------:R-:W-:Y:S01]  /*04a0*/  ISETP.GT.U32.AND P1, PT, R6, R19, PT ;  /* 0x000000130600720c */ /* 0x000fe20003f24070 */
[----:B------:R-:W-:-:S04]  /*04b0*/  IMAD.HI.U32 R22, R4, R11, RZ ;  /* 0x0000000b04167227 */ /* 0x000fc800078e00ff */
[----:B------:R-:W-:-:S04]  /*04c0*/  IMAD.HI.U32 R16, R17, R2, RZ ;  /* 0x0000000211107227 */ /* 0x000fc800078e00ff */
[----:B------:R-:W-:-:S04]  /*04d0*/  IMAD.HI.U32 R4, R17, R3, RZ ;  /* 0x0000000311047227 */ /* 0x000fc800078e00ff */
[----:B------:R-:W-:Y:S02]  /*04e0*/  IMAD.MOV R22, RZ, RZ, -R22 ;  /* 0x000000ffff167224 */ /* 0x000fe400078e0a16 */
[----:B------:R-:W-:Y:S02]  /*04f0*/  IMAD.MOV R25, RZ, RZ, -R16 ;  /* 0x000000ffff197224 */ /* 0x000fe400078e0a10 */
[----:B------:R-:W-:Y:S02]  /*0500*/  IMAD.MOV R4, RZ, RZ, -R4 ;  /* 0x000000ffff047224 */ /* 0x000fe400078e0a04 */
[----:B------:R-:W-:Y:S02]  /*0510*/  IMAD R23, R6, R22, R11 ;  /* 0x0000001606177224 */ /* 0x000fe400078e020b */
[----:B------:R-:W-:Y:S01]  /*0520*/  IMAD R11, R8, R25, R2 ;  /* 0x00000019080b7224 */ /* 0x000fe200078e0202 */
[----:B------:R-:W-:Y:S01]  /*0530*/  LOP3.LUT R2, RZ, R13, RZ, 0x33, !PT ;  /* 0x0000000dff027212 */ /* 0x000fe200078e33ff */
[----:B------:R-:W-:Y:S01]  /*0540*/  IMAD.MOV.U32 R16, RZ, RZ, R8 ;  /* 0x000000ffff107224 */ /* 0x000fe200078e0008 */
[----:B------:R-:W-:Y:S01]  /*0550*/  ISETP.GT.U32.AND P5, PT, R6, R23, PT ;  /* 0x000000170600720c */ /* 0x000fe20003fa4070 */
[----:B------:R-:W-:-:S02]  /*0560*/  IMAD R3, R8, R4, R3 ;  /* 0x0000000408037224 */ /* 0x000fc400078e0203 */
[----:B------:R-:W-:Y:S01]  /*0570*/  @!P1 IMAD.IADD R19, R19, 0x1, -R6 ;  /* 0x0000000113139824 */ /* 0x000fe200078e0a06 */
[C---:B------:R-:W-:Y:S02]  /*0580*/  ISETP.GT.U32.AND P3, PT, R16.reuse, R11, PT ;  /* 0x0000000b1000720c */ /* 0x040fe40003f64070 */
[----:B------:R-:W-:Y:S02]  /*0590*/  ISETP.GT.U32.AND P2, PT, R16, R3, PT ;  /* 0x000000031000720c */ /* 0x000fe40003f44070 */
[----:B------:R-:W-:-:S05]  /*05a0*/  ISETP.GT.U32.AND P4, PT, R6, R19, PT ;  /* 0x000000130600720c */ /* 0x000fca0003f84070 */
[----:B------:R-:W-:Y:S01]  /*05b0*/  @!P5 IMAD.IADD R23, R23, 0x1, -R6 ;  /* 0x000000011717d824 */ /* 0x000fe200078e0a06 */
[----:B------:R-:W-:-:S03]  /*05c0*/  ISETP.GE.AND P5, PT, R20, RZ, PT ;  /* 0x000000ff1400720c */ /* 0x000fc60003fa6270 */
[--C-:B------:R-:W-:Y:S01]  /*05d0*/  @!P3 IMAD.IADD R11, R11, 0x1, -R8.reuse ;  /* 0x000000010b0bb824 */ /* 0x100fe200078e0a08 */
[----:B------:R-:W-:Y:S01]  /*05e0*/  ISETP.GT.U32.AND P1, PT, R6, R23, PT ;  /* 0x000000170600720c */ /* 0x000fe20003f24070 */
[----:B------:R-:W-:Y:S02]  /*05f0*/  @!P2 IMAD.IADD R3, R3, 0x1, -R8 ;  /* 0x000000010303a824 */ /* 0x000fe400078e0a08 */
[----:B------:R-:W-:Y:S01]  /*0600*/  @!P4 IMAD.IADD R19, R19, 0x1, -R6 ;  /* 0x000000011313c824 */ /* 0x000fe200078e0a06 */
[C---:B------:R-:W-:Y:S02]  /*0610*/  ISETP.GT.U32.AND P3, PT, R16.reuse, R11, PT ;  /* 0x0000000b1000720c */ /* 0x040fe40003f64070 */
[----:B------:R-:W-:Y:S01]  /*0620*/  ISETP.GT.U32.AND P2, PT, R16, R3, PT ;  /* 0x000000031000720c */ /* 0x000fe20003f44070 */
[----:B------:R-:W-:Y:S01]  /*0630*/  @!P6 IMAD.MOV R19, RZ, RZ, -R19 ;  /* 0x000000ffff13e224 */ /* 0x000fe200078e0a13 */
[----:B------:R-:W-:Y:S02]  /*0640*/  ISETP.GE.AND P6, PT, R18, RZ, PT ;  /* 0x000000ff1200720c */ /* 0x000fe40003fc6270 */
[----:B------:R-:W-:-:S03]  /*0650*/  ISETP.GE.AND P4, PT, R21, RZ, PT ;  /* 0x000000ff1500720c */ /* 0x000fc60003f86270 */
[----:B------:R-:W-:Y:S01]  /*0660*/  @!P1 IMAD.IADD R23, R23, 0x1, -R6 ;  /* 0x0000000117179824 */ /* 0x000fe200078e0a06 */
[----:B------:R-:W-:-:S03]  /*0670*/  ISETP.NE.AND P1, PT, R13, RZ, PT ;  /* 0x000000ff0d00720c */ /* 0x000fc60003f25270 */
[--C-:B------:R-:W-:Y:S01]  /*0680*/  @!P3 IMAD.IADD R11, R11, 0x1, -R8.reuse ;  /* 0x000000010b0bb824 */ /* 0x100fe200078e0a08 */
[----:B------:R-:W-:Y:S01]  /*0690*/  SEL R4, R2, R19, !P1 ;  /* 0x0000001302047207 */ /* 0x000fe20004800000 */
[----:B------:R-:W-:Y:S02]  /*06a0*/  @!P2 IMAD.IADD R3, R3, 0x1, -R8 ;  /* 0x000000010303a824 */ /* 0x000fe400078e0a08 */
[----:B------:R-:W-:Y:S02]  /*06b0*/  @!P6 IMAD.MOV R11, RZ, RZ, -R11 ;  /* 0x000000ffff0be224 */ /* 0x000fe400078e0a0b */
[----:B------:R-:W-:Y:S02]  /*06c0*/  @!P5 IMAD.MOV R3, RZ, RZ, -R3 ;  /* 0x000000ffff03d224 */ /* 0x000fe400078e0a03 */
[----:B------:R-:W-:Y:S01]  /*06d0*/  @!P4 IMAD.MOV R23, RZ, RZ, -R23 ;  /* 0x000000ffff17c224 */ /* 0x000fe200078e0a17 */
[C---:B------:R-:W-:Y:S01]  /*06e0*/  SEL R21, R9.reuse, R11, !P0 ;  /* 0x0000000b09157207 */ /* 0x040fe20004000000 */
[----:B------:R-:W-:Y:S01]  /*06f0*/  IMAD R6, R4, R12, R5 ;  /* 0x0000000c04067224 */ /* 0x000fe200078e0205 */
[----:B------:R-:W-:-:S02]  /*0700*/  SEL R11, R9, R3, !P0 ;  /* 0x00000003090b7207 */ /* 0x000fc40004000000 */
[----:B------:R-:W-:Y:S01]  /*0710*/  SEL R23, R2, R23, !P1 ;  /* 0x0000001702177207 */ /* 0x000fe20004800000 */
[-C--:B------:R-:W-:Y:S01]  /*0720*/  IMAD R2, R4, R12.reuse, R21 ;  /* 0x0000000c04027224 */ /* 0x080fe200078e0215 */
[----:B------:R-:W-:Y:S01]  /*0730*/  IADD3 R18, P0, PT, R6, UR8, RZ ;  /* 0x0000000806127c10 */ /* 0x000fe2000ff1e0ff */
[-CC-:B------:R-:W-:Y:S02]  /*0740*/  IMAD R3, R4, R12.reuse, R11.reuse ;  /* 0x0000000c04037224 */ /* 0x180fe400078e020b */
[-C--:B------:R-:W-:Y:S01]  /*0750*/  IMAD R4, R7, R12.reuse, R11 ;  /* 0x0000000c07047224 */ /* 0x080fe200078e020b */
[----:B------:R-:W-:Y:S01]  /*0760*/  LEA.HI.X.SX32 R19, R6, UR9, 0x1, P0 ;  /* 0x0000000906137c11 */ /* 0x000fe200080f0eff */
[-C--:B------:R-:W-:Y:S01]  /*0770*/  IMAD R9, R23, R12.reuse, R5 ;  /* 0x0000000c17097224 */ /* 0x080fe200078e0205 */
[----:B------:R-:W-:Y:S01]  /*0780*/  IADD3 R20, P0, PT, R2, UR8, RZ ;  /* 0x0000000802147c10 */ /* 0x000fe2000ff1e0ff */
[-CC-:B------:R-:W-:Y:S01]  /*0790*/  IMAD R5, R7, R12.reuse, R21.reuse ;  /* 0x0000000c07057224 */ /* 0x180fe200078e0215 */
[----:B------:R-:W-:Y:S01]  /*07a0*/  IADD3 R6, P1, PT, R4, UR8, RZ ;  /* 0x0000000804067c10 */ /* 0x000fe2000ff3e0ff */
[CC--:B------:R-:W-:Y:S01]  /*07b0*/  IMAD R22, R23.reuse, R12.reuse, R21 ;  /* 0x0000000c17167224 */ /* 0x0c0fe200078e0215 */
[----:B------:R-:W-:Y:S01]  /*07c0*/  LEA.HI.X.SX32 R21, R2, UR9, 0x1, P0 ;  /* 0x0000000902157c11 */ /* 0x000fe200080f0eff */
[----:B------:R-:W-:Y:S01]  /*07d0*/  IMAD R11, R23, R12, R11 ;  /* 0x0000000c170b7224 */ /* 0x000fe200078e020b */
[----:B------:R-:W-:Y:S01]  /*07e0*/  IADD3 R2, P0, PT, R3, UR8, RZ ;  /* 0x0000000803027c10 */ /* 0x000fe2000ff1e0ff */
[----:B------:R0:W2:Y:S01]  /*07f0*/  LDG.E.U8 R23, desc[UR6][R18.64] ;  /* 0x0000000612177981 */ /* 0x0000a2000c1e1100 */
[----:B------:R-:W-:-:S02]  /*0800*/  LEA.HI.X.SX32 R7, R4, UR9, 0x1, P1 ;  /* 0x0000000904077c11 */ /* 0x000fc400088f0eff */
[----:B------:R-:W-:Y:S01]  /*0810*/  IADD3 R4, P1, PT, R5, UR8, RZ ;  /* 0x0000000805047c10 */ /* 0x000fe2000ff3e0ff */
[----:B------:R-:W2:Y:S01]  /*0820*/  LDG.E.U8 R20, desc[UR6][R20.64] ;  /* 0x0000000614147981 */ /* 0x000ea2000c1e1100 */
[----:B------:R-:W-:Y:S02]  /*0830*/  LEA.HI.X.SX32 R3, R3, UR9, 0x1, P0 ;  /* 0x0000000903037c11 */ /* 0x000fe400080f0eff */
[----:B------:R-:W-:Y:S01]  /*0840*/  IADD3 R10, P0, PT, R11, UR8, RZ ;  /* 0x000000080b0a7c10 */ /* 0x000fe2000ff1e0ff */
[----:B------:R-:W3:Y:S01]  /*0850*/  LDG.E.U8 R6, desc[UR6][R6.64] ;  /* 0x0000000606067981 */ /* 0x000ee2000c1e1100 */
[----:B------:R-:W-:Y:S02]  /*0860*/  IADD3 R8, P2, PT, R9, UR8, RZ ;  /* 0x0000000809087c10 */ /* 0x000fe4000ff5e0ff */
[----:B------:R-:W-:Y:S01]  /*0870*/  LEA.HI.X.SX32 R5, R5, UR9, 0x1, P1 ;  /* 0x0000000905057c11 */ /* 0x000fe200088f0eff */
[----:B------:R-:W2:Y:S01]  /*0880*/  LDG.E.U8 R2, desc[UR6][R2.64] ;  /* 0x0000000602027981 */ /* 0x000ea2000c1e1100 */
[----:B------:R-:W-:-:S02]  /*0890*/  LEA.HI.X.SX32 R11, R11, UR9, 0x1, P0 ;  /* 0x000000090b0b7c11 */ /* 0x000fc400080f0eff */
[----:B------:R-:W-:Y:S01]  /*08a0*/  LEA.HI.X.SX32 R9, R9, UR9, 0x1, P2 ;  /* 0x0000000909097c11 */ /* 0x000fe200090f0eff */
[----:B------:R-:W3:Y:S01]  /*08b0*/  LDG.E.U8 R4, desc[UR6][R4.64] ;  /* 0x0000000604047981 */ /* 0x000ee2000c1e1100 */
[----:B0-----:R-:W-:-:S03]  /*08c0*/  IADD3 R18, P1, PT, R22, UR8, RZ ;  /* 0x0000000816127c10 */ /* 0x001fc6000ff3e0ff */
[----:B------:R-:W4:Y:S01]  /*08d0*/  LDG.E.U8 R8, desc[UR6][R8.64] ;  /* 0x0000000608087981 */ /* 0x000f22000c1e1100 */
[----:B------:R-:W-:-:S03]  /*08e0*/  LEA.HI.X.SX32 R19, R22, UR9, 0x1, P1 ;  /* 0x0000000916137c11 */ /* 0x000fc600088f0eff */
[----:B------:R-:W4:Y:S04]  /*08f0*/  LDG.E.U8 R11, desc[UR6][R10.64] ;  /* 0x000000060a0b7981 */ /* 0x000f28000c1e1100 */
[----:B------:R-:W5:Y:S01]  /*0900*/  LDG.E.U8 R19, desc[UR6][R18.64] ;  /* 0x0000000612137981 */ /* 0x000f62000c1e1100 */
[----:B------:R-:W-:Y:S01]  /*0910*/  BSSY.RECONVERGENT B0, `(.L_x_0) ;  /* 0x0000011000007945 */ /* 0x000fe20003800200 */
[----:B------:R-:W-:Y:S02]  /*0920*/  PLOP3.LUT P0, PT, PT, PT, PT, 0x80, 0x8 ;  /* 0x000000000008781c */ /* 0x000fe40003f0f070 */
[----:B--2---:R-:W-:-:S04]  /*0930*/  IADD3 R23, PT, PT, R20, R23, R2 ;  /* 0x0000001714177210 */ /* 0x004fc80007ffe002 */
[----:B---3--:R-:W-:-:S04]  /*0940*/  IADD3 R6, PT, PT, R4, R23, R6 ;  /* 0x0000001704067210 */ /* 0x008fc80007ffe006 */
[----:B----4-:R-:W-:-:S05]  /*0950*/  IADD3 R6, PT, PT, R8, R6, R11 ;  /* 0x0000000608067210 */ /* 0x010fca0007ffe00b */
[----:B-----5:R-:W-:-:S05]  /*0960*/  IMAD.IADD R6, R6, 0x1, R19 ;  /* 0x0000000106067824 */ /* 0x020fca00078e0213 */
[----:B------:R-:W-:Y:S02]  /*0970*/  ISETP.NE.AND P1, PT, R6, 0x3, PT ;  /* 0x000000030600780c */ /* 0x000fe40003f25270 */
[----:B------:R-:W-:Y:S02]  /*0980*/  IADD3 R2, P2, PT, R15, UR8, RZ ;  /* 0x000000080f027c10 */ /* 0x000fe4000ff5e0ff */
[----:B------:R-:W-:-:S04]  /*0990*/  SHF.R.S32.HI R4, RZ, 0x1f, R15 ;  /* 0x0000001fff047819 */ /* 0x000fc8000001140f */
[----:B------:R-:W-:-:S05]  /*09a0*/  IADD3.X R3, PT, PT, R4, UR9, RZ, P2, !PT ;  /* 0x0000000904037c10 */ /* 0x000fca00097fe4ff */
[----:B------:R-:W-:Y:S05]  /*09b0*/  @!P1 BRA `(.L_x_1) ;  /* 0x0000000000189947 */ /* 0x000fea0003800000 */
[----:B------:R-:W-:-:S13]  /*09c0*/  ISETP.NE.AND P0, PT, R6, 0x2, PT ;  /* 0x000000020600780c */ /* 0x000fda0003f05270 */
[----:B------:R-:W-:Y:S05]  /*09d0*/  @P0 BRA `(.L_x_2) ;  /* 0x00000000000c0947 */ /* 0x000fea0003800000 */
[----:B------:R-:W2:Y:S02]  /*09e0*/  LDG.E.U8 R2, desc[UR6][R2.64] ;  /* 0x0000000602027981 */ /* 0x000ea4000c1e1100 */
[----:B--2---:R-:W-:Y:S01]  /*09f0*/  ISETP.NE.AND P0, PT, R2, RZ, PT ;  /* 0x000000ff0200720c */ /* 0x004fe20003f05270 */
[----:B------:R-:W-:-:S12]  /*0a00*/  BRA `(.L_x_1) ;  /* 0x0000000000047947 */ /* 0x000fd80003800000 */
.L_x_2:
[----:B------:R-:W-:-:S13]  /*0a10*/  PLOP3.LUT P0, PT, PT, PT, PT, 0x8, 0x80 ;  /* 0x000000000080781c */ /* 0x000fda0003f0e170 */
.L_x_1:
[----:B------:R-:W-:Y:S05]  /*0a20*/  BSYNC.RECONVERGENT B0 ;  /* 0x0000000000007941 */ /* 0x000fea0003800200 */
.L_x_0:
[----:B------:R-:W-:Y:S01]  /*0a30*/  IADD3 R2, P1, PT, R15, UR10, RZ ;  /* 0x0000000a0f027c10 */ /* 0x000fe2000ff3e0ff */
[----:B------:R-:W-:Y:S01]  /*0a40*/  IMAD.IADD R15, R14, 0x1, R15 ;  /* 0x000000010e0f7824 */ /* 0x000fe200078e020f */
[----:B------:R-:W-:Y:S02]  /*0a50*/  SEL R5, RZ, 0x1, !P0 ;  /* 0x00000001ff057807 */ /* 0x000fe40004000000 */
[----:B------:R-:W-:Y:S02]  /*0a60*/  IADD3.X R3, PT, PT, R4, UR11, RZ, P1, !PT ;  /* 0x0000000b04037c10 */ /* 0x000fe40008ffe4ff */
[----:B------:R-:W-:-:S03]  /*0a70*/  ISETP.GE.AND P0, PT, R15, R0, PT ;  /* 0x000000000f00720c */ /* 0x000fc60003f06270 */
[----:B------:R0:W-:Y:S10]  /*0a80*/  STG.E.U8 desc[UR6][R2.64], R5 ;  /* 0x0000000502007986 */ /* 0x0001f4000c101106 */
[----:B------:R-:W-:Y:S05]  /*0a90*/  @!P0 BRA `(.L_x_3) ;  /* 0xfffffff400bc8947 */ /* 0x000fea000383ffff */
[----:B------:R-:W-:Y:S05]  /*0aa0*/  EXIT ;  /* 0x000000000000794d */ /* 0x000fea0003800000 */
.L_x_4:
[----:B------:R-:W-:-:S00]  /*0ab0*/  BRA `(.L_x_4) ;  /* 0xfffffffc00fc7947 */ /* 0x000fc0000383ffff */
[----:B------:R-:W-:-:S00]  /*0ac0*/  NOP ;  /* 0x0000000000007918 */ /* 0x000fc00000000000 */
        /* <DEDUP_REMOVED lines=11> */
.L_x_5:


//--------------------- .nv.shared.reserved.0     --------------------------
	.section	.nv.shared.reserved.0,"aw",@nobits
	.weak		__nv_reservedSMEM_offset_0_alias
	.size		__nv_reservedSMEM_offset_0_alias, 0, 64
	.other		__nv_reservedSMEM_offset_0_alias,@"STO_CUDA_RESERVED_SHARED STV_DEFAULT"
__nv_reservedSMEM_offset_0_alias:
	.zero		0
	.zero		64


//--------------------- .nv.constant0._Z16life_step_kernelPKhPhii --------------------------
	.section	.nv.constant0._Z16life_step_kernelPKhPhii,"a",@progbits
	.sectionflags	@""
	.align	4
.nv.constant0._Z16life_step_kernelPKhPhii:
	.zero		920


//--------------------- SYMBOLS --------------------------

	.type		.nv.reservedSmem.offset0,@object
	.size		.nv.reservedSmem.offset0,0x4
